//
// Generated by NVIDIA NVVM Compiler
//
// Compiler Build ID: CL-36424714
// Cuda compilation tools, release 13.0, V13.0.88
// Based on NVVM 20.0.0
//

.version 9.0
.target sm_100
.address_size 64

	// .globl	_Z6kernelPKiPij
.extern .func  (.param .b32 func_retval0) vprintf
(
	.param .b64 vprintf_param_0,
	.param .b64 vprintf_param_1
)
;
.global .align 1 .b8 $str[44] = {37, 100, 116, 104, 32, 98, 108, 111, 99, 107, 46, 32, 37, 100, 116, 104, 32, 116, 104, 114, 101, 97, 100, 32, 40, 103, 108, 111, 98, 97, 108, 32, 105, 110, 100, 101, 120, 58, 32, 37, 100, 41, 10};

.visible .entry _Z6kernelPKiPij(
	.param .u64 .ptr .align 1 _Z6kernelPKiPij_param_0,
	.param .u64 .ptr .align 1 _Z6kernelPKiPij_param_1,
	.param .u32 _Z6kernelPKiPij_param_2
)
{
	.local .align 8 .b8 	__local_depot0[16];
	.reg .b64 	%SP;
	.reg .b64 	%SPL;
	.reg .pred 	%p<2>;
	.reg .b32 	%r<10>;
	.reg .b64 	%rd<12>;

	mov.u64 	%SPL, __local_depot0;
	cvta.local.u64 	%SP, %SPL;
	ld.param.u64 	%rd1, [_Z6kernelPKiPij_param_0];
	ld.param.u64 	%rd2, [_Z6kernelPKiPij_param_1];
	ld.param.u32 	%r2, [_Z6kernelPKiPij_param_2];
	add.u64 	%rd3, %SP, 0;
	add.u64 	%rd4, %SPL, 0;
	mov.u32 	%r3, %ctaid.x;
	mov.u32 	%r4, %ntid.x;
	mov.u32 	%r5, %tid.x;
	mad.lo.s32 	%r1, %r3, %r4, %r5;
	st.local.v2.u32 	[%rd4], {%r3, %r5};
	st.local.u32 	[%rd4+8], %r1;
	mov.u64 	%rd5, $str;
	cvta.global.u64 	%rd6, %rd5;
	{ // callseq 0, 0
	.param .b64 param0;
	st.param.b64 	[param0], %rd6;
	.param .b64 param1;
	st.param.b64 	[param1], %rd3;
	.param .b32 retval0;
	call.uni (retval0), 
	vprintf, 
	(
	param0, 
	param1
	);
	ld.param.b32 	%r6, [retval0];
	} // callseq 0
	setp.ge.u32 	%p1, %r1, %r2;
	@%p1 bra 	$L__BB0_2;
	cvta.to.global.u64 	%rd7, %rd1;
	cvta.to.global.u64 	%rd8, %rd2;
	mul.wide.s32 	%rd9, %r1, 4;
	add.s64 	%rd10, %rd7, %rd9;
	ld.global.u32 	%r8, [%rd10];
	add.s32 	%r9, %r8, %r1;
	add.s64 	%rd11, %rd8, %rd9;
	st.global.u32 	[%rd11], %r9;
$L__BB0_2:
	ret;

}


// ===== COMPILED SASS (sm_100) =====

	.target	sm_100

	.elftype	@"ET_EXEC"


//--------------------- .note.nv.tkinfo           --------------------------
	.section	.note.nv.tkinfo,"",@"SHT_NOTE"
	.sectionflags	@"SHF_NOTE_NV_TKINFO"
	.tkinfo
        /*0018*/ 	.word	0x00000002
        /*0030*/ 	.string	""
        /*0030*/ 	.string	"ptxas"
        /*0030*/ 	.string	"Cuda compilation tools, release 13.0, V13.0.88"
        /*0030*/ 	.string	"Build cuda_13.0.r13.0/compiler.36424714_0"
        /*0030*/ 	.string	"-arch sm_100 -m 64 "



//--------------------- .note.nv.cuinfo           --------------------------
	.section	.note.nv.cuinfo,"",@"SHT_NOTE"
	.sectionflags	@"SHF_NOTE_NV_CUINFO"
        /*0018*/ 	.short	0x0002
        /*001a*/ 	.short	0x0064
        /*001c*/ 	.short	0x0082
	.zero		2


//--------------------- .nv.info                  --------------------------
	.section	.nv.info,"",@"SHT_CUDA_INFO"
	.align	4


	//----- nvinfo : EIATTR_REGCOUNT
	.align		4
        /*0000*/ 	.byte	0x04, 0x2f
        /*0002*/ 	.short	(.L_2 - .L_1)
	.align		4
.L_1:
        /*0004*/ 	.word	index@(_Z6kernelPKiPij)
        /*0008*/ 	.word	0x00000018


	//----- nvinfo : EIATTR_FRAME_SIZE
	.align		4
.L_2:
        /*000c*/ 	.byte	0x04, 0x11
        /*000e*/ 	.short	(.L_4 - .L_3)
	.align		4
.L_3:
        /*0010*/ 	.word	index@(_Z6kernelPKiPij)
        /*0014*/ 	.word	0x00000010


	//----- nvinfo : EIATTR_MIN_STACK_SIZE
	.align		4
.L_4:
        /*0018*/ 	.byte	0x04, 0x12
        /*001a*/ 	.short	(.L_6 - .L_5)
	.align		4
.L_5:
        /*001c*/ 	.word	index@(_Z6kernelPKiPij)
        /*0020*/ 	.word	0x00000010
.L_6:


//--------------------- .nv.compat                --------------------------
	.section	.nv.compat,"",@"SHT_CUDA_COMPAT_INFO"
	.align	4
        /*0000*/ 	.byte	0x02, 0x09, 0x00, 0x00, 0x02, 0x02, 0x01, 0x00, 0x02, 0x05, 0x05, 0x00, 0x03, 0x07, 0x01, 0x01
        /*0010*/ 	.byte	0x02, 0x03, 0x00, 0x00, 0x02, 0x06, 0x01, 0x00, 0x04, 0x0b, 0x08, 0x00, 0x09, 0x00, 0x00, 0x00
        /*0020*/ 	.byte	0x00, 0x00, 0x00, 0x00


//--------------------- .nv.info._Z6kernelPKiPij  --------------------------
	.section	.nv.info._Z6kernelPKiPij,"",@"SHT_CUDA_INFO"
	.sectionflags	@""
	.align	4


	//----- nvinfo : EIATTR_CUDA_API_VERSION
	.align		4
        /*0000*/ 	.byte	0x04, 0x37
        /*0002*/ 	.short	(.L_8 - .L_7)
.L_7:
        /*0004*/ 	.word	0x00000082


	//----- nvinfo : EIATTR_KPARAM_INFO
	.align		4
.L_8:
        /*0008*/ 	.byte	0x04, 0x17
        /*000a*/ 	.short	(.L_10 - .L_9)
.L_9:
        /*000c*/ 	.word	0x00000000
        /*0010*/ 	.short	0x0002
        /*0012*/ 	.short	0x0010
        /*0014*/ 	.byte	0x00, 0xf0, 0x11, 0x00


	//----- nvinfo : EIATTR_KPARAM_INFO
	.align		4
.L_10:
        /*0018*/ 	.byte	0x04, 0x17
        /*001a*/ 	.short	(.L_12 - .L_11)
.L_11:
        /*001c*/ 	.word	0x00000000
        /*0020*/ 	.short	0x0001
        /*0022*/ 	.short	0x0008
        /*0024*/ 	.byte	0x00, 0xf5, 0x21, 0x00


	//----- nvinfo : EIATTR_KPARAM_INFO
	.align		4
.L_12:
        /*0028*/ 	.byte	0x04, 0x17
        /*002a*/ 	.short	(.L_14 - .L_13)
.L_13:
        /*002c*/ 	.word	0x00000000
        /*0030*/ 	.short	0x0000
        /*0032*/ 	.short	0x0000
        /*0034*/ 	.byte	0x00, 0xf5, 0x21, 0x00


	//----- nvinfo : EIATTR_SPARSE_MMA_MASK
	.align		4
.L_14:
        /*0038*/ 	.byte	0x03, 0x50
        /*003a*/ 	.short	0x0000


	//----- nvinfo : EIATTR_MAXREG_COUNT
	.align		4
        /*003c*/ 	.byte	0x03, 0x1b
        /*003e*/ 	.short	0x00ff


	//----- nvinfo : EIATTR_EXTERNS
	.align		4
        /*0040*/ 	.byte	0x04, 0x0f
        /*0042*/ 	.short	(.L_16 - .L_15)


	//   ....[0]....
	.align		4
.L_15:
        /*0044*/ 	.word	index@(vprintf)


	//----- nvinfo : EIATTR_MERCURY_ISA_VERSION
	.align		4
.L_16:
        /*0048*/ 	.byte	0x03, 0x5f
        /*004a*/ 	.short	0x0101


	//----- nvinfo : EIATTR_VRC_CTA_INIT_COUNT
	.align		4
        /*004c*/ 	.byte	0x02, 0x4a
	.zero		1
	.zero		1


	//----- nvinfo : EIATTR_SYSCALL_OFFSETS
	.align		4
        /*0050*/ 	.byte	0x04, 0x46
        /*0052*/ 	.short	(.L_18 - .L_17)


	//   ....[0]....
.L_17:
        /*0054*/ 	.word	0x00000120


	//----- nvinfo : EIATTR_EXIT_INSTR_OFFSETS
	.align		4
.L_18:
        /*0058*/ 	.byte	0x04, 0x1c
        /*005a*/ 	.short	(.L_20 - .L_19)


	//   ....[0]....
.L_19:
        /*005c*/ 	.word	0x00000150


	//   ....[1]....
        /*0060*/ 	.word	0x000001e0


	//----- nvinfo : EIATTR_CRS_STACK_SIZE
	.align		4
.L_20:
        /*0064*/ 	.byte	0x04, 0x1e
        /*0066*/ 	.short	(.L_22 - .L_21)
.L_21:
        /*0068*/ 	.word	0x00000000


	//----- nvinfo : EIATTR_CBANK_PARAM_SIZE
	.align		4
.L_22:
        /*006c*/ 	.byte	0x03, 0x19
        /*006e*/ 	.short	0x0014


	//----- nvinfo : EIATTR_PARAM_CBANK
	.align		4
        /*0070*/ 	.byte	0x04, 0x0a
        /*0072*/ 	.short	(.L_24 - .L_23)
	.align		4
.L_23:
        /*0074*/ 	.word	index@(.nv.constant0._Z6kernelPKiPij)
        /*0078*/ 	.short	0x0380
        /*007a*/ 	.short	0x0014


	//----- nvinfo : EIATTR_SW_WAR
	.align		4
.L_24:
        /*007c*/ 	.byte	0x04, 0x36
        /*007e*/ 	.short	(.L_26 - .L_25)
.L_25:
        /*0080*/ 	.word	0x00000008
.L_26:


//--------------------- .nv.callgraph             --------------------------
	.section	.nv.callgraph,"",@"SHT_CUDA_CALLGRAPH"
	.align	4
	.sectionentsize	8
	.align		4
        /*0000*/ 	.word	0x00000000
	.align		4
        /*0004*/ 	.word	0xffffffff
	.align		4
        /*0008*/ 	.word	index@(_Z6kernelPKiPij)
	.align		4
        /*000c*/ 	.word	index@(vprintf)
	.align		4
        /*0010*/ 	.word	0x00000000
	.align		4
        /*0014*/ 	.word	0xfffffffe
	.align		4
        /*0018*/ 	.word	0x00000000
	.align		4
        /*001c*/ 	.word	0xfffffffd
	.align		4
        /*0020*/ 	.word	0x00000000
	.align		4
        /*0024*/ 	.word	0xfffffffc


//--------------------- .nv.constant4             --------------------------
	.section	.nv.constant4,"a",@progbits
	.align	8
	.align		8
.nv.constant4:
        /*0000*/ 	.dword	vprintf
	.align		8
        /*0008*/ 	.dword	$str


//--------------------- .text._Z6kernelPKiPij     --------------------------
	.section	.text._Z6kernelPKiPij,"ax",@progbits
	.align	128
        .global         _Z6kernelPKiPij
        .type           _Z6kernelPKiPij,@function
        .size           _Z6kernelPKiPij,(.L_x_2 - _Z6kernelPKiPij)
        .other          _Z6kernelPKiPij,@"STO_CUDA_ENTRY STV_DEFAULT"
_Z6kernelPKiPij:
.text._Z6kernelPKiPij:
[----:B------:R-:W0:Y:S01]  /*0000*/  LDC R1, c[0x0][0x37c] ;  /* 0x0000df00ff017b82 */ /* 0x000e220000000800 */
[----:B------:R-:W1:Y:S01]  /*0010*/  S2R R10, SR_CTAID.X ;  /* 0x00000000000a7919 */ /* 0x000e620000002500 */
[----:B------:R-:W2:Y:S01]  /*0020*/  LDCU UR5, c[0x0][0x2fc] ;  /* 0x00005f80ff0577ac */ /* 0x000ea20008000800 */
[----:B0-----:R-:W-:Y:S01]  /*0030*/  VIADD R1, R1, 0xfffffff0 ;  /* 0xfffffff001017836 */ /* 0x001fe20000000000 */
[----:B------:R-:W-:Y:S01]  /*0040*/  MOV R0, 0x0 ;  /* 0x0000000000007802 */ /* 0x000fe20000000f00 */
[----:B------:R-:W1:Y:S01]  /*0050*/  S2R R11, SR_TID.X ;  /* 0x00000000000b7919 */ /* 0x000e620000002100 */
[----:B------:R-:W1:Y:S02]  /*0060*/  LDCU UR6, c[0x0][0x360] ;  /* 0x00006c00ff0677ac */ /* 0x000e640008000800 */
[----:B------:R0:W3:Y:S01]  /*0070*/  LDC.64 R8, c[0x4][R0] ;  /* 0x0100000000087b82 */ /* 0x0000e20000000a00 */
[----:B------:R-:W4:Y:S02]  /*0080*/  LDCU UR4, c[0x0][0x2f8] ;  /* 0x00005f00ff0477ac */ /* 0x000f240008000800 */
[----:B----4-:R-:W-:-:S04]  /*0090*/  IADD3 R6, P0, PT, R1, UR4, RZ ;  /* 0x0000000401067c10 */ /* 0x010fc8000ff1e0ff */
[----:B--2---:R-:W-:Y:S01]  /*00a0*/  IADD3.X R7, PT, PT, RZ, UR5, RZ, P0, !PT ;  /* 0x00000005ff077c10 */ /* 0x004fe200087fe4ff */
[----:B-1----:R-:W-:Y:S01]  /*00b0*/  IMAD R2, R10, UR6, R11 ;  /* 0x000000060a027c24 */ /* 0x002fe2000f8e020b */
[----:B------:R0:W-:Y:S01]  /*00c0*/  STL.64 [R1], R10 ;  /* 0x0000000a01007387 */ /* 0x0001e20000100a00 */
[----:B------:R-:W1:Y:S03]  /*00d0*/  LDCU.64 UR6, c[0x4][0x8] ;  /* 0x01000100ff0677ac */ /* 0x000e660008000a00 */
[----:B------:R0:W-:Y:S01]  /*00e0*/  STL [R1+0x8], R2 ;  /* 0x0000080201007387 */ /* 0x0001e20000100800 */
[----:B-1----:R-:W-:Y:S01]  /*00f0*/  MOV R4, UR6 ;  /* 0x0000000600047c02 */ /* 0x002fe20008000f00 */
[----:B0--3--:R-:W-:-:S07]  /*0100*/  IMAD.U32 R5, RZ, RZ, UR7 ;  /* 0x00000007ff057e24 */ /* 0x009fce000f8e00ff */
[----:B------:R-:W-:-:S07]  /*0110*/  LEPC R20, `(.L_x_0) ;  /* 0x000000001014794e */ /* 0x000fce0000000000 */
[----:B------:R-:W-:Y:S05]  /*0120*/  CALL.ABS.NOINC R8 ;  /* 0x0000000008007343 */ /* 0x000fea0003c00000 */
.L_x_0:
[----:B------:R-:W0:Y:S02]  /*0130*/  LDCU UR4, c[0x0][0x390] ;  /* 0x00007200ff0477ac */ /* 0x000e240008000800 */
[----:B0-----:R-:W-:-:S13]  /*0140*/  ISETP.GE.U32.AND P0, PT, R2, UR4, PT ;  /* 0x0000000402007c0c */ /* 0x001fda000bf06070 */
[----:B------:R-:W-:Y:S05]  /*0150*/  @P0 EXIT ;  /* 0x000000000000094d */ /* 0x000fea0003800000 */
[----:B------:R-:W0:Y:S01]  /*0160*/  LDC.64 R4, c[0x0][0x380] ;  /* 0x0000e000ff047b82 */ /* 0x000e220000000a00 */
[----:B------:R-:W1:Y:S07]  /*0170*/  LDCU.64 UR4, c[0x0][0x358] ;  /* 0x00006b00ff0477ac */ /* 0x000e6e0008000a00 */
[----:B------:R-:W2:Y:S01]  /*0180*/  LDC.64 R6, c[0x0][0x388] ;  /* 0x0000e200ff067b82 */ /* 0x000ea20000000a00 */
[----:B0-----:R-:W-:-:S06]  /*0190*/  IMAD.WIDE R4, R2, 0x4, R4 ;  /* 0x0000000402047825 */ /* 0x001fcc00078e0204 */
[----:B-1----:R-:W3:Y:S01]  /*01a0*/  LDG.E R5, desc[UR4][R4.64] ;  /* 0x0000000404057981 */ /* 0x002ee2000c1e1900 */
[----:B--2---:R-:W-:-:S04]  /*01b0*/  IMAD.WIDE R6, R2, 0x4, R6 ;  /* 0x0000000402067825 */ /* 0x004fc800078e0206 */
[----:B---3--:R-:W-:-:S05]  /*01c0*/  IMAD.IADD R3, R2, 0x1, R5 ;  /* 0x0000000102037824 */ /* 0x008fca00078e0205 */
[----:B------:R-:W-:Y:S01]  /*01d0*/  STG.E desc[UR4][R6.64], R3 ;  /* 0x0000000306007986 */ /* 0x000fe2000c101904 */
[----:B------:R-:W-:Y:S05]  /*01e0*/  EXIT ;  /* 0x000000000000794d */ /* 0x000fea0003800000 */
.L_x_1:
[----:B------:R-:W-:-:S00]  /*01f0*/  BRA `(.L_x_1) ;  /* 0xfffffffc00fc7947 */ /* 0x000fc0000383ffff */
[----:B------:R-:W-:-:S00]  /*0200*/  NOP ;  /* 0x0000000000007918 */ /* 0x000fc00000000000 */
[----:B------:R-:W-:-:S00]  /*0210*/  NOP ;  /* 0x0000000000007918 */ /* 0x000fc00000000000 */
[----:B------:R-:W-:-:S00]  /*0220*/  NOP ;  /* 0x0000000000007918 */ /* 0x000fc00000000000 */
[----:B------:R-:W-:-:S00]  /*0230*/  NOP ;  /* 0x0000000000007918 */ /* 0x000fc00000000000 */
[----:B------:R-:W-:-:S00]  /*0240*/  NOP ;  /* 0x0000000000007918 */ /* 0x000fc00000000000 */
[----:B------:R-:W-:-:S00]  /*0250*/  NOP ;  /* 0x0000000000007918 */ /* 0x000fc00000000000 */
[----:B------:R-:W-:-:S00]  /*0260*/  NOP ;  /* 0x0000000000007918 */ /* 0x000fc00000000000 */
[----:B------:R-:W-:-:S00]  /*0270*/  NOP ;  /* 0x0000000000007918 */ /* 0x000fc00000000000 */
.L_x_2:


//--------------------- .nv.global.init           --------------------------
	.section	.nv.global.init,"aw",@progbits
.nv.global.init:
	.type		$str,@object
	.size		$str,(.L_0 - $str)
$str:
        /*0000*/ 	.byte	0x25, 0x64, 0x74, 0x68, 0x20, 0x62, 0x6c, 0x6f, 0x63, 0x6b, 0x2e, 0x20, 0x25, 0x64, 0x74, 0x68
        /*0010*/ 	.byte	0x20, 0x74, 0x68, 0x72, 0x65, 0x61, 0x64, 0x20, 0x28, 0x67, 0x6c, 0x6f, 0x62, 0x61, 0x6c, 0x20
        /*0020*/ 	.byte	0x69, 0x6e, 0x64, 0x65, 0x78, 0x3a, 0x20, 0x25, 0x64, 0x29, 0x0a, 0x00
.L_0:


//--------------------- .nv.shared.reserved.0     --------------------------
	.section	.nv.shared.reserved.0,"aw",@nobits
	.weak		__nv_reservedSMEM_offset_0_alias
	.size		__nv_reservedSMEM_offset_0_alias, 0, 64
	.other		__nv_reservedSMEM_offset_0_alias,@"STO_CUDA_RESERVED_SHARED STV_DEFAULT"
__nv_reservedSMEM_offset_0_alias:
	.zero		0
	.zero		64


//--------------------- .nv.constant0._Z6kernelPKiPij --------------------------
	.section	.nv.constant0._Z6kernelPKiPij,"a",@progbits
	.sectionflags	@""
	.align	4
.nv.constant0._Z6kernelPKiPij:
	.zero		916


//--------------------- SYMBOLS --------------------------

	.type		.nv.reservedSmem.offset0,@object
	.size		.nv.reservedSmem.offset0,0x4
	.type		vprintf,@function
